//
// Generated by NVIDIA NVVM Compiler
//
// Compiler Build ID: CL-36424714
// Cuda compilation tools, release 13.0, V13.0.88
// Based on NVVM 20.0.0
//

.version 9.0
.target sm_100
.address_size 64

	// .globl	_Z22update_tile_inside_gpuPhS_ii

.visible .entry _Z22update_tile_inside_gpuPhS_ii(
	.param .u64 .ptr .align 1 _Z22update_tile_inside_gpuPhS_ii_param_0,
	.param .u64 .ptr .align 1 _Z22update_tile_inside_gpuPhS_ii_param_1,
	.param .u32 _Z22update_tile_inside_gpuPhS_ii_param_2,
	.param .u32 _Z22update_tile_inside_gpuPhS_ii_param_3
)
{
	.reg .pred 	%p<11>;
	.reg .b16 	%rs<20>;
	.reg .b32 	%r<21>;
	.reg .b64 	%rd<14>;

	ld.param.u64 	%rd2, [_Z22update_tile_inside_gpuPhS_ii_param_0];
	ld.param.u64 	%rd3, [_Z22update_tile_inside_gpuPhS_ii_param_1];
	ld.param.u32 	%r5, [_Z22update_tile_inside_gpuPhS_ii_param_2];
	ld.param.u32 	%r6, [_Z22update_tile_inside_gpuPhS_ii_param_3];
	sub.s32 	%r8, %r5, %r6;
	mov.u32 	%r9, %ctaid.x;
	mov.u32 	%r10, %ntid.x;
	mov.u32 	%r11, %tid.x;
	mad.lo.s32 	%r12, %r9, %r10, %r11;
	mov.u32 	%r13, %ctaid.y;
	mov.u32 	%r14, %ntid.y;
	mov.u32 	%r15, %tid.y;
	mad.lo.s32 	%r16, %r13, %r14, %r15;
	min.s32 	%r17, %r12, %r16;
	setp.lt.s32 	%p3, %r17, %r6;
	max.s32 	%r18, %r12, %r16;
	setp.ge.s32 	%p4, %r18, %r8;
	or.pred  	%p5, %p4, %p3;
	@%p5 bra 	$L__BB0_4;
	not.b32 	%r19, %r5;
	cvta.to.global.u64 	%rd4, %rd2;
	mad.lo.s32 	%r3, %r5, %r16, %r12;
	add.s32 	%r20, %r3, %r19;
	cvt.s64.s32 	%rd5, %r20;
	add.s64 	%rd6, %rd4, %rd5;
	ld.global.u8 	%rs2, [%rd6];
	add.s64 	%rd7, %rd6, 1;
	ld.global.u8 	%rs3, [%rd6+1];
	add.s16 	%rs4, %rs2, %rs3;
	ld.global.u8 	%rs5, [%rd6+2];
	add.s16 	%rs6, %rs4, %rs5;
	cvt.s64.s32 	%rd8, %r5;
	add.s64 	%rd1, %rd7, %rd8;
	add.s64 	%rd9, %rd6, %rd8;
	ld.global.u8 	%rs7, [%rd9];
	add.s16 	%rs8, %rs6, %rs7;
	ld.global.u8 	%rs9, [%rd1+1];
	add.s16 	%rs10, %rs8, %rs9;
	add.s64 	%rd10, %rd1, %rd8;
	ld.global.u8 	%rs11, [%rd10+-1];
	add.s16 	%rs12, %rs10, %rs11;
	ld.global.u8 	%rs13, [%rd10];
	add.s16 	%rs14, %rs12, %rs13;
	ld.global.u8 	%rs15, [%rd10+1];
	add.s16 	%rs1, %rs14, %rs15;
	and.b16  	%rs16, %rs1, 255;
	setp.eq.s16 	%p7, %rs16, 3;
	mov.pred 	%p10, -1;
	@%p7 bra 	$L__BB0_3;
	ld.global.u8 	%rs17, [%rd1];
	setp.ne.s16 	%p8, %rs17, 0;
	setp.eq.s16 	%p9, %rs16, 2;
	and.pred  	%p10, %p9, %p8;
$L__BB0_3:
	cvt.s64.s32 	%rd11, %r3;
	selp.u16 	%rs19, 1, 0, %p10;
	cvta.to.global.u64 	%rd12, %rd3;
	add.s64 	%rd13, %rd12, %rd11;
	st.global.u8 	[%rd13], %rs19;
$L__BB0_4:
	ret;

}


// ===== COMPILED SASS (sm_100) =====

	.target	sm_100

	.elftype	@"ET_EXEC"


//--------------------- .note.nv.tkinfo           --------------------------
	.section	.note.nv.tkinfo,"",@"SHT_NOTE"
	.sectionflags	@"SHF_NOTE_NV_TKINFO"
	.tkinfo
        /*0018*/ 	.word	0x00000002
        /*0030*/ 	.string	""
        /*0030*/ 	.string	"ptxas"
        /*0030*/ 	.string	"Cuda compilation tools, release 13.0, V13.0.88"
        /*0030*/ 	.string	"Build cuda_13.0.r13.0/compiler.36424714_0"
        /*0030*/ 	.string	"-arch sm_100 -m 64 "



//--------------------- .note.nv.cuinfo           --------------------------
	.section	.note.nv.cuinfo,"",@"SHT_NOTE"
	.sectionflags	@"SHF_NOTE_NV_CUINFO"
        /*0018*/ 	.short	0x0002
        /*001a*/ 	.short	0x0064
        /*001c*/ 	.short	0x0082
	.zero		2


//--------------------- .nv.info                  --------------------------
	.section	.nv.info,"",@"SHT_CUDA_INFO"
	.align	4


	//----- nvinfo : EIATTR_REGCOUNT
	.align		4
        /*0000*/ 	.byte	0x04, 0x2f
        /*0002*/ 	.short	(.L_1 - .L_0)
	.align		4
.L_0:
        /*0004*/ 	.word	index@(_Z22update_tile_inside_gpuPhS_ii)
        /*0008*/ 	.word	0x00000012


	//----- nvinfo : EIATTR_FRAME_SIZE
	.align		4
.L_1:
        /*000c*/ 	.byte	0x04, 0x11
        /*000e*/ 	.short	(.L_3 - .L_2)
	.align		4
.L_2:
        /*0010*/ 	.word	index@(_Z22update_tile_inside_gpuPhS_ii)
        /*0014*/ 	.word	0x00000000


	//----- nvinfo : EIATTR_MIN_STACK_SIZE
	.align		4
.L_3:
        /*0018*/ 	.byte	0x04, 0x12
        /*001a*/ 	.short	(.L_5 - .L_4)
	.align		4
.L_4:
        /*001c*/ 	.word	index@(_Z22update_tile_inside_gpuPhS_ii)
        /*0020*/ 	.word	0x00000000
.L_5:


//--------------------- .nv.compat                --------------------------
	.section	.nv.compat,"",@"SHT_CUDA_COMPAT_INFO"
	.align	4
        /*0000*/ 	.byte	0x02, 0x09, 0x00, 0x00, 0x02, 0x02, 0x01, 0x00, 0x02, 0x05, 0x05, 0x00, 0x03, 0x07, 0x01, 0x01
        /*0010*/ 	.byte	0x02, 0x03, 0x00, 0x00, 0x02, 0x06, 0x01, 0x00, 0x04, 0x0b, 0x08, 0x00, 0x09, 0x00, 0x00, 0x00
        /*0020*/ 	.byte	0x00, 0x00, 0x00, 0x00


//--------------------- .nv.info._Z22update_tile_inside_gpuPhS_ii --------------------------
	.section	.nv.info._Z22update_tile_inside_gpuPhS_ii,"",@"SHT_CUDA_INFO"
	.sectionflags	@""
	.align	4


	//----- nvinfo : EIATTR_CUDA_API_VERSION
	.align		4
        /*0000*/ 	.byte	0x04, 0x37
        /*0002*/ 	.short	(.L_7 - .L_6)
.L_6:
        /*0004*/ 	.word	0x00000082


	//----- nvinfo : EIATTR_KPARAM_INFO
	.align		4
.L_7:
        /*0008*/ 	.byte	0x04, 0x17
        /*000a*/ 	.short	(.L_9 - .L_8)
.L_8:
        /*000c*/ 	.word	0x00000000
        /*0010*/ 	.short	0x0003
        /*0012*/ 	.short	0x0014
        /*0014*/ 	.byte	0x00, 0xf0, 0x11, 0x00


	//----- nvinfo : EIATTR_KPARAM_INFO
	.align		4
.L_9:
        /*0018*/ 	.byte	0x04, 0x17
        /*001a*/ 	.short	(.L_11 - .L_10)
.L_10:
        /*001c*/ 	.word	0x00000000
        /*0020*/ 	.short	0x0002
        /*0022*/ 	.short	0x0010
        /*0024*/ 	.byte	0x00, 0xf0, 0x11, 0x00


	//----- nvinfo : EIATTR_KPARAM_INFO
	.align		4
.L_11:
        /*0028*/ 	.byte	0x04, 0x17
        /*002a*/ 	.short	(.L_13 - .L_12)
.L_12:
        /*002c*/ 	.word	0x00000000
        /*0030*/ 	.short	0x0001
        /*0032*/ 	.short	0x0008
        /*0034*/ 	.byte	0x00, 0xf5, 0x21, 0x00


	//----- nvinfo : EIATTR_KPARAM_INFO
	.align		4
.L_13:
        /*0038*/ 	.byte	0x04, 0x17
        /*003a*/ 	.short	(.L_15 - .L_14)
.L_14:
        /*003c*/ 	.word	0x00000000
        /*0040*/ 	.short	0x0000
        /*0042*/ 	.short	0x0000
        /*0044*/ 	.byte	0x00, 0xf5, 0x21, 0x00


	//----- nvinfo : EIATTR_SPARSE_MMA_MASK
	.align		4
.L_15:
        /*0048*/ 	.byte	0x03, 0x50
        /*004a*/ 	.short	0x0000


	//----- nvinfo : EIATTR_MAXREG_COUNT
	.align		4
        /*004c*/ 	.byte	0x03, 0x1b
        /*004e*/ 	.short	0x00ff


	//----- nvinfo : EIATTR_MERCURY_ISA_VERSION
	.align		4
        /*0050*/ 	.byte	0x03, 0x5f
        /*0052*/ 	.short	0x0101


	//----- nvinfo : EIATTR_VRC_CTA_INIT_COUNT
	.align		4
        /*0054*/ 	.byte	0x02, 0x4a
	.zero		1
	.zero		1


	//----- nvinfo : EIATTR_EXIT_INSTR_OFFSETS
	.align		4
        /*0058*/ 	.byte	0x04, 0x1c
        /*005a*/ 	.short	(.L_17 - .L_16)


	//   ....[0]....
.L_16:
        /*005c*/ 	.word	0x000000f0


	//   ....[1]....
        /*0060*/ 	.word	0x00000330


	//----- nvinfo : EIATTR_CBANK_PARAM_SIZE
	.align		4
.L_17:
        /*0064*/ 	.byte	0x03, 0x19
        /*0066*/ 	.short	0x0018


	//----- nvinfo : EIATTR_PARAM_CBANK
	.align		4
        /*0068*/ 	.byte	0x04, 0x0a
        /*006a*/ 	.short	(.L_19 - .L_18)
	.align		4
.L_18:
        /*006c*/ 	.word	index@(.nv.constant0._Z22update_tile_inside_gpuPhS_ii)
        /*0070*/ 	.short	0x0380
        /*0072*/ 	.short	0x0018


	//----- nvinfo : EIATTR_SW_WAR
	.align		4
.L_19:
        /*0074*/ 	.byte	0x04, 0x36
        /*0076*/ 	.short	(.L_21 - .L_20)
.L_20:
        /*0078*/ 	.word	0x00000008
.L_21:


//--------------------- .nv.callgraph             --------------------------
	.section	.nv.callgraph,"",@"SHT_CUDA_CALLGRAPH"
	.align	4
	.sectionentsize	8
	.align		4
        /*0000*/ 	.word	0x00000000
	.align		4
        /*0004*/ 	.word	0xffffffff
	.align		4
        /*0008*/ 	.word	0x00000000
	.align		4
        /*000c*/ 	.word	0xfffffffe
	.align		4
        /*0010*/ 	.word	0x00000000
	.align		4
        /*0014*/ 	.word	0xfffffffd
	.align		4
        /*0018*/ 	.word	0x00000000
	.align		4
        /*001c*/ 	.word	0xfffffffc


//--------------------- .text._Z22update_tile_inside_gpuPhS_ii --------------------------
	.section	.text._Z22update_tile_inside_gpuPhS_ii,"ax",@progbits
	.align	128
        .global         _Z22update_tile_inside_gpuPhS_ii
        .type           _Z22update_tile_inside_gpuPhS_ii,@function
        .size           _Z22update_tile_inside_gpuPhS_ii,(.L_x_1 - _Z22update_tile_inside_gpuPhS_ii)
        .other          _Z22update_tile_inside_gpuPhS_ii,@"STO_CUDA_ENTRY STV_DEFAULT"
_Z22update_tile_inside_gpuPhS_ii:
.text._Z22update_tile_inside_gpuPhS_ii:
[----:B------:R-:W-:Y:S01]  /*0000*/  LDC R1, c[0x0][0x37c] ;  /* 0x0000df00ff017b82 */ /* 0x000fe20000000800 */
[----:B------:R-:W0:Y:S07]  /*0010*/  S2R R3, SR_TID.X ;  /* 0x0000000000037919 */ /* 0x000e2e0000002100 */
[----:B------:R-:W0:Y:S01]  /*0020*/  S2UR UR4, SR_CTAID.X ;  /* 0x00000000000479c3 */ /* 0x000e220000002500 */
[----:B------:R-:W1:Y:S01]  /*0030*/  LDCU.64 UR8, c[0x0][0x390] ;  /* 0x00007200ff0877ac */ /* 0x000e620008000a00 */
[----:B------:R-:W2:Y:S06]  /*0040*/  S2R R5, SR_TID.Y ;  /* 0x0000000000057919 */ /* 0x000eac0000002200 */
[----:B------:R-:W0:Y:S08]  /*0050*/  LDC R0, c[0x0][0x360] ;  /* 0x0000d800ff007b82 */ /* 0x000e300000000800 */
[----:B------:R-:W2:Y:S08]  /*0060*/  S2UR UR5, SR_CTAID.Y ;  /* 0x00000000000579c3 */ /* 0x000eb00000002600 */
[----:B------:R-:W2:Y:S01]  /*0070*/  LDC R2, c[0x0][0x364] ;  /* 0x0000d900ff027b82 */ /* 0x000ea20000000800 */
[----:B0-----:R-:W-:Y:S01]  /*0080*/  IMAD R0, R0, UR4, R3 ;  /* 0x0000000400007c24 */ /* 0x001fe2000f8e0203 */
[----:B-1----:R-:W-:Y:S01]  /*0090*/  UIADD3 UR4, UPT, UPT, UR8, -UR9, URZ ;  /* 0x8000000908047290 */ /* 0x002fe2000fffe0ff */
[----:B--2---:R-:W-:-:S05]  /*00a0*/  IMAD R3, R2, UR5, R5 ;  /* 0x0000000502037c24 */ /* 0x004fca000f8e0205 */
[CC--:B------:R-:W-:Y:S02]  /*00b0*/  VIMNMX R2, PT, PT, R0.reuse, R3.reuse, PT ;  /* 0x0000000300027248 */ /* 0x0c0fe40003fe0100 */
[----:B------:R-:W-:Y:S02]  /*00c0*/  VIMNMX R4, PT, PT, R0, R3, !PT ;  /* 0x0000000300047248 */ /* 0x000fe40007fe0100 */
[----:B------:R-:W-:-:S04]  /*00d0*/  ISETP.GE.AND P0, PT, R2, UR9, PT ;  /* 0x0000000902007c0c */ /* 0x000fc8000bf06270 */
[----:B------:R-:W-:-:S13]  /*00e0*/  ISETP.GE.OR P0, PT, R4, UR4, !P0 ;  /* 0x0000000404007c0c */ /* 0x000fda000c706670 */
[----:B------:R-:W-:Y:S05]  /*00f0*/  @P0 EXIT ;  /* 0x000000000000094d */ /* 0x000fea0003800000 */
[----:B------:R-:W0:Y:S01]  /*0100*/  LDCU.64 UR10, c[0x0][0x380] ;  /* 0x00007000ff0a77ac */ /* 0x000e220008000a00 */
[----:B------:R-:W-:Y:S01]  /*0110*/  IMAD R0, R3, UR8, R0 ;  /* 0x0000000803007c24 */ /* 0x000fe2000f8e0200 */
[----:B------:R-:W-:Y:S01]  /*0120*/  ULOP3.LUT UR4, URZ, UR8, URZ, 0x33, !UPT ;  /* 0x00000008ff047292 */ /* 0x000fe2000f8e33ff */
[----:B------:R-:W1:Y:S05]  /*0130*/  LDCU.64 UR6, c[0x0][0x358] ;  /* 0x00006b00ff0677ac */ /* 0x000e6a0008000a00 */
[----:B------:R-:W-:Y:S01]  /*0140*/  VIADD R2, R0, UR4 ;  /* 0x0000000400027c36 */ /* 0x000fe20008000000 */
[----:B------:R-:W-:-:S04]  /*0150*/  USHF.R.S32.HI UR4, URZ, 0x1f, UR8 ;  /* 0x0000001fff047899 */ /* 0x000fc80008011408 */
[----:B0-----:R-:W-:-:S04]  /*0160*/  IADD3 R4, P0, PT, R2, UR10, RZ ;  /* 0x0000000a02047c10 */ /* 0x001fc8000ff1e0ff */
[----:B------:R-:W-:Y:S02]  /*0170*/  LEA.HI.X.SX32 R5, R2, UR11, 0x1, P0 ;  /* 0x0000000b02057c11 */ /* 0x000fe400080f0eff */
[----:B------:R-:W-:-:S03]  /*0180*/  IADD3 R2, P0, PT, R4, UR8, RZ ;  /* 0x0000000804027c10 */ /* 0x000fc6000ff1e0ff */
[----:B-1----:R-:W2:Y:S01]  /*0190*/  LDG.E.U8 R8, desc[UR6][R4.64] ;  /* 0x0000000604087981 */ /* 0x002ea2000c1e1100 */
[----:B------:R-:W-:Y:S02]  /*01a0*/  IADD3.X R3, PT, PT, R5, UR4, RZ, P0, !PT ;  /* 0x0000000405037c10 */ /* 0x000fe400087fe4ff */
[----:B------:R-:W-:Y:S01]  /*01b0*/  IADD3 R6, P0, PT, R2, UR8, RZ ;  /* 0x0000000802067c10 */ /* 0x000fe2000ff1e0ff */
[----:B------:R-:W2:Y:S04]  /*01c0*/  LDG.E.U8 R9, desc[UR6][R4.64+0x1] ;  /* 0x0000010604097981 */ /* 0x000ea8000c1e1100 */
[----:B------:R-:W2:Y:S01]  /*01d0*/  LDG.E.U8 R10, desc[UR6][R4.64+0x2] ;  /* 0x00000206040a7981 */ /* 0x000ea2000c1e1100 */
[----:B------:R-:W-:Y:S01]  /*01e0*/  IADD3.X R7, PT, PT, R3, UR4, RZ, P0, !PT ;  /* 0x0000000403077c10 */ /* 0x000fe200087fe4ff */
[----:B------:R-:W0:Y:S02]  /*01f0*/  LDCU.64 UR4, c[0x0][0x388] ;  /* 0x00007100ff0477ac */ /* 0x000e240008000a00 */
[----:B------:R-:W3:Y:S04]  /*0200*/  LDG.E.U8 R11, desc[UR6][R2.64] ;  /* 0x00000006020b7981 */ /* 0x000ee8000c1e1100 */
[----:B------:R-:W3:Y:S04]  /*0210*/  LDG.E.U8 R12, desc[UR6][R2.64+0x2] ;  /* 0x00000206020c7981 */ /* 0x000ee8000c1e1100 */
[----:B------:R-:W4:Y:S04]  /*0220*/  LDG.E.U8 R13, desc[UR6][R6.64] ;  /* 0x00000006060d7981 */ /* 0x000f28000c1e1100 */
[----:B------:R-:W4:Y:S04]  /*0230*/  LDG.E.U8 R14, desc[UR6][R6.64+0x1] ;  /* 0x00000106060e7981 */ /* 0x000f28000c1e1100 */
[----:B------:R-:W5:Y:S01]  /*0240*/  LDG.E.U8 R15, desc[UR6][R6.64+0x2] ;  /* 0x00000206060f7981 */ /* 0x000f62000c1e1100 */
[----:B--2---:R-:W-:-:S04]  /*0250*/  IADD3 R8, PT, PT, R10, R8, R9 ;  /* 0x000000080a087210 */ /* 0x004fc80007ffe009 */
[----:B---3--:R-:W-:-:S04]  /*0260*/  IADD3 R8, PT, PT, R12, R8, R11 ;  /* 0x000000080c087210 */ /* 0x008fc80007ffe00b */
[----:B----4-:R-:W-:-:S05]  /*0270*/  IADD3 R8, PT, PT, R14, R8, R13 ;  /* 0x000000080e087210 */ /* 0x010fca0007ffe00d */
[----:B-----5:R-:W-:-:S05]  /*0280*/  IMAD.IADD R8, R8, 0x1, R15 ;  /* 0x0000000108087824 */ /* 0x020fca00078e020f */
[----:B------:R-:W-:-:S04]  /*0290*/  LOP3.LUT R8, R8, 0xff, RZ, 0xc0, !PT ;  /* 0x000000ff08087812 */ /* 0x000fc800078ec0ff */
[----:B------:R-:W-:-:S13]  /*02a0*/  ISETP.NE.AND P2, PT, R8, 0x3, PT ;  /* 0x000000030800780c */ /* 0x000fda0003f45270 */
[----:B------:R-:W2:Y:S01]  /*02b0*/  @P2 LDG.E.U8 R4, desc[UR6][R2.64+0x1] ;  /* 0x0000010602042981 */ /* 0x000ea2000c1e1100 */
[----:B------:R-:W-:Y:S02]  /*02c0*/  PLOP3.LUT P0, PT, PT, PT, PT, 0x80, 0x8 ;  /* 0x000000000008781c */ /* 0x000fe40003f0f070 */
[----:B--2---:R-:W-:Y:S02]  /*02d0*/  @P2 ISETP.NE.AND P1, PT, R4, RZ, PT ;  /* 0x000000ff0400220c */ /* 0x004fe40003f25270 */
[----:B0-----:R-:W-:Y:S02]  /*02e0*/  IADD3 R4, P3, PT, R0, UR4, RZ ;  /* 0x0000000400047c10 */ /* 0x001fe4000ff7e0ff */
[----:B------:R-:W-:Y:S02]  /*02f0*/  @P2 ISETP.EQ.AND P0, PT, R8, 0x2, P1 ;  /* 0x000000020800280c */ /* 0x000fe40000f02270 */
[----:B------:R-:W-:Y:S02]  /*0300*/  LEA.HI.X.SX32 R5, R0, UR5, 0x1, P3 ;  /* 0x0000000500057c11 */ /* 0x000fe400098f0eff */
[----:B------:R-:W-:-:S05]  /*0310*/  SEL R7, RZ, 0x1, !P0 ;  /* 0x00000001ff077807 */ /* 0x000fca0004000000 */
[----:B------:R-:W-:Y:S01]  /*0320*/  STG.E.U8 desc[UR6][R4.64], R7 ;  /* 0x0000000704007986 */ /* 0x000fe2000c101106 */
[----:B------:R-:W-:Y:S05]  /*0330*/  EXIT ;  /* 0x000000000000794d */ /* 0x000fea0003800000 */
.L_x_0:
[----:B------:R-:W-:-:S00]  /*0340*/  BRA `(.L_x_0) ;  /* 0xfffffffc00fc7947 */ /* 0x000fc0000383ffff */
[----:B------:R-:W-:-:S00]  /*0350*/  NOP ;  /* 0x0000000000007918 */ /* 0x000fc00000000000 */
        /* <DEDUP_REMOVED lines=10> */
.L_x_1:


//--------------------- .nv.shared.reserved.0     --------------------------
	.section	.nv.shared.reserved.0,"aw",@nobits
	.weak		__nv_reservedSMEM_offset_0_alias
	.size		__nv_reservedSMEM_offset_0_alias, 0, 64
	.other		__nv_reservedSMEM_offset_0_alias,@"STO_CUDA_RESERVED_SHARED STV_DEFAULT"
__nv_reservedSMEM_offset_0_alias:
	.zero		0
	.zero		64


//--------------------- .nv.constant0._Z22update_tile_inside_gpuPhS_ii --------------------------
	.section	.nv.constant0._Z22update_tile_inside_gpuPhS_ii,"a",@progbits
	.sectionflags	@""
	.align	4
.nv.constant0._Z22update_tile_inside_gpuPhS_ii:
	.zero		920


//--------------------- SYMBOLS --------------------------

	.type		.nv.reservedSmem.offset0,@object
	.size		.nv.reservedSmem.offset0,0x4
